//
// Generated by NVIDIA NVVM Compiler
//
// Compiler Build ID: CL-36424714
// Cuda compilation tools, release 13.0, V13.0.88
// Based on NVVM 20.0.0
//

.version 9.0
.target sm_100
.address_size 64

	// .globl	_Z29nppiMirror_8u_C1R_kernel_implPKhiPhiii8NppiAxis

.visible .entry _Z29nppiMirror_8u_C1R_kernel_implPKhiPhiii8NppiAxis(
	.param .u64 .ptr .align 1 _Z29nppiMirror_8u_C1R_kernel_implPKhiPhiii8NppiAxis_param_0,
	.param .u32 _Z29nppiMirror_8u_C1R_kernel_implPKhiPhiii8NppiAxis_param_1,
	.param .u64 .ptr .align 1 _Z29nppiMirror_8u_C1R_kernel_implPKhiPhiii8NppiAxis_param_2,
	.param .u32 _Z29nppiMirror_8u_C1R_kernel_implPKhiPhiii8NppiAxis_param_3,
	.param .u32 _Z29nppiMirror_8u_C1R_kernel_implPKhiPhiii8NppiAxis_param_4,
	.param .u32 _Z29nppiMirror_8u_C1R_kernel_implPKhiPhiii8NppiAxis_param_5,
	.param .u32 _Z29nppiMirror_8u_C1R_kernel_implPKhiPhiii8NppiAxis_param_6
)
{
	.reg .pred 	%p<7>;
	.reg .b16 	%rs<2>;
	.reg .b32 	%r<30>;
	.reg .b64 	%rd<13>;

	ld.param.u64 	%rd1, [_Z29nppiMirror_8u_C1R_kernel_implPKhiPhiii8NppiAxis_param_0];
	ld.param.u32 	%r9, [_Z29nppiMirror_8u_C1R_kernel_implPKhiPhiii8NppiAxis_param_1];
	ld.param.u64 	%rd2, [_Z29nppiMirror_8u_C1R_kernel_implPKhiPhiii8NppiAxis_param_2];
	ld.param.u32 	%r10, [_Z29nppiMirror_8u_C1R_kernel_implPKhiPhiii8NppiAxis_param_3];
	ld.param.u32 	%r11, [_Z29nppiMirror_8u_C1R_kernel_implPKhiPhiii8NppiAxis_param_4];
	ld.param.u32 	%r14, [_Z29nppiMirror_8u_C1R_kernel_implPKhiPhiii8NppiAxis_param_5];
	ld.param.u32 	%r13, [_Z29nppiMirror_8u_C1R_kernel_implPKhiPhiii8NppiAxis_param_6];
	mov.u32 	%r15, %ctaid.x;
	mov.u32 	%r16, %ntid.x;
	mov.u32 	%r17, %tid.x;
	mad.lo.s32 	%r1, %r15, %r16, %r17;
	mov.u32 	%r18, %ctaid.y;
	mov.u32 	%r19, %ntid.y;
	mov.u32 	%r20, %tid.y;
	mad.lo.s32 	%r21, %r18, %r19, %r20;
	setp.ge.s32 	%p1, %r1, %r11;
	setp.ge.s32 	%p2, %r21, %r14;
	or.pred  	%p3, %p1, %p2;
	@%p3 bra 	$L__BB0_8;
	setp.eq.s32 	%p4, %r13, 2;
	@%p4 bra 	$L__BB0_6;
	setp.eq.s32 	%p5, %r13, 1;
	@%p5 bra 	$L__BB0_5;
	setp.ne.s32 	%p6, %r13, 0;
	mov.u32 	%r28, %r1;
	mov.u32 	%r29, %r21;
	@%p6 bra 	$L__BB0_7;
	not.b32 	%r25, %r21;
	add.s32 	%r29, %r14, %r25;
	mov.u32 	%r28, %r1;
	bra.uni 	$L__BB0_7;
$L__BB0_5:
	not.b32 	%r24, %r1;
	add.s32 	%r28, %r11, %r24;
	mov.u32 	%r29, %r21;
	bra.uni 	$L__BB0_7;
$L__BB0_6:
	not.b32 	%r22, %r1;
	add.s32 	%r28, %r11, %r22;
	not.b32 	%r23, %r21;
	add.s32 	%r29, %r14, %r23;
$L__BB0_7:
	mul.lo.s32 	%r26, %r29, %r9;
	cvt.s64.s32 	%rd3, %r26;
	mul.lo.s32 	%r27, %r10, %r21;
	cvt.s64.s32 	%rd4, %r27;
	cvt.s64.s32 	%rd5, %r28;
	add.s64 	%rd6, %rd3, %rd5;
	cvta.to.global.u64 	%rd7, %rd1;
	add.s64 	%rd8, %rd7, %rd6;
	ld.global.u8 	%rs1, [%rd8];
	cvt.s64.s32 	%rd9, %r1;
	add.s64 	%rd10, %rd4, %rd9;
	cvta.to.global.u64 	%rd11, %rd2;
	add.s64 	%rd12, %rd11, %rd10;
	st.global.u8 	[%rd12], %rs1;
$L__BB0_8:
	ret;

}


// ===== COMPILED SASS (sm_100) =====

	.target	sm_100

	.elftype	@"ET_EXEC"


//--------------------- .note.nv.tkinfo           --------------------------
	.section	.note.nv.tkinfo,"",@"SHT_NOTE"
	.sectionflags	@"SHF_NOTE_NV_TKINFO"
	.tkinfo
        /*0018*/ 	.word	0x00000002
        /*0030*/ 	.string	""
        /*0030*/ 	.string	"ptxas"
        /*0030*/ 	.string	"Cuda compilation tools, release 13.0, V13.0.88"
        /*0030*/ 	.string	"Build cuda_13.0.r13.0/compiler.36424714_0"
        /*0030*/ 	.string	"-arch sm_100 -m 64 "



//--------------------- .note.nv.cuinfo           --------------------------
	.section	.note.nv.cuinfo,"",@"SHT_NOTE"
	.sectionflags	@"SHF_NOTE_NV_CUINFO"
        /*0018*/ 	.short	0x0002
        /*001a*/ 	.short	0x0064
        /*001c*/ 	.short	0x0082
	.zero		2


//--------------------- .nv.info                  --------------------------
	.section	.nv.info,"",@"SHT_CUDA_INFO"
	.align	4


	//----- nvinfo : EIATTR_REGCOUNT
	.align		4
        /*0000*/ 	.byte	0x04, 0x2f
        /*0002*/ 	.short	(.L_1 - .L_0)
	.align		4
.L_0:
        /*0004*/ 	.word	index@(_Z29nppiMirror_8u_C1R_kernel_implPKhiPhiii8NppiAxis)
        /*0008*/ 	.word	0x00000009


	//----- nvinfo : EIATTR_FRAME_SIZE
	.align		4
.L_1:
        /*000c*/ 	.byte	0x04, 0x11
        /*000e*/ 	.short	(.L_3 - .L_2)
	.align		4
.L_2:
        /*0010*/ 	.word	index@(_Z29nppiMirror_8u_C1R_kernel_implPKhiPhiii8NppiAxis)
        /*0014*/ 	.word	0x00000000


	//----- nvinfo : EIATTR_MIN_STACK_SIZE
	.align		4
.L_3:
        /*0018*/ 	.byte	0x04, 0x12
        /*001a*/ 	.short	(.L_5 - .L_4)
	.align		4
.L_4:
        /*001c*/ 	.word	index@(_Z29nppiMirror_8u_C1R_kernel_implPKhiPhiii8NppiAxis)
        /*0020*/ 	.word	0x00000000
.L_5:


//--------------------- .nv.compat                --------------------------
	.section	.nv.compat,"",@"SHT_CUDA_COMPAT_INFO"
	.align	4
        /*0000*/ 	.byte	0x02, 0x09, 0x00, 0x00, 0x02, 0x02, 0x01, 0x00, 0x02, 0x05, 0x05, 0x00, 0x03, 0x07, 0x01, 0x01
        /*0010*/ 	.byte	0x02, 0x03, 0x00, 0x00, 0x02, 0x06, 0x01, 0x00, 0x04, 0x0b, 0x08, 0x00, 0x09, 0x00, 0x00, 0x00
        /*0020*/ 	.byte	0x00, 0x00, 0x00, 0x00


//--------------------- .nv.info._Z29nppiMirror_8u_C1R_kernel_implPKhiPhiii8NppiAxis --------------------------
	.section	.nv.info._Z29nppiMirror_8u_C1R_kernel_implPKhiPhiii8NppiAxis,"",@"SHT_CUDA_INFO"
	.sectionflags	@""
	.align	4


	//----- nvinfo : EIATTR_CUDA_API_VERSION
	.align		4
        /*0000*/ 	.byte	0x04, 0x37
        /*0002*/ 	.short	(.L_7 - .L_6)
.L_6:
        /*0004*/ 	.word	0x00000082


	//----- nvinfo : EIATTR_KPARAM_INFO
	.align		4
.L_7:
        /*0008*/ 	.byte	0x04, 0x17
        /*000a*/ 	.short	(.L_9 - .L_8)
.L_8:
        /*000c*/ 	.word	0x00000000
        /*0010*/ 	.short	0x0006
        /*0012*/ 	.short	0x0024
        /*0014*/ 	.byte	0x00, 0xf0, 0x11, 0x00


	//----- nvinfo : EIATTR_KPARAM_INFO
	.align		4
.L_9:
        /*0018*/ 	.byte	0x04, 0x17
        /*001a*/ 	.short	(.L_11 - .L_10)
.L_10:
        /*001c*/ 	.word	0x00000000
        /*0020*/ 	.short	0x0005
        /*0022*/ 	.short	0x0020
        /*0024*/ 	.byte	0x00, 0xf0, 0x11, 0x00


	//----- nvinfo : EIATTR_KPARAM_INFO
	.align		4
.L_11:
        /*0028*/ 	.byte	0x04, 0x17
        /*002a*/ 	.short	(.L_13 - .L_12)
.L_12:
        /*002c*/ 	.word	0x00000000
        /*0030*/ 	.short	0x0004
        /*0032*/ 	.short	0x001c
        /*0034*/ 	.byte	0x00, 0xf0, 0x11, 0x00


	//----- nvinfo : EIATTR_KPARAM_INFO
	.align		4
.L_13:
        /*0038*/ 	.byte	0x04, 0x17
        /*003a*/ 	.short	(.L_15 - .L_14)
.L_14:
        /*003c*/ 	.word	0x00000000
        /*0040*/ 	.short	0x0003
        /*0042*/ 	.short	0x0018
        /*0044*/ 	.byte	0x00, 0xf0, 0x11, 0x00


	//----- nvinfo : EIATTR_KPARAM_INFO
	.align		4
.L_15:
        /*0048*/ 	.byte	0x04, 0x17
        /*004a*/ 	.short	(.L_17 - .L_16)
.L_16:
        /*004c*/ 	.word	0x00000000
        /*0050*/ 	.short	0x0002
        /*0052*/ 	.short	0x0010
        /*0054*/ 	.byte	0x00, 0xf5, 0x21, 0x00


	//----- nvinfo : EIATTR_KPARAM_INFO
	.align		4
.L_17:
        /*0058*/ 	.byte	0x04, 0x17
        /*005a*/ 	.short	(.L_19 - .L_18)
.L_18:
        /*005c*/ 	.word	0x00000000
        /*0060*/ 	.short	0x0001
        /*0062*/ 	.short	0x0008
        /*0064*/ 	.byte	0x00, 0xf0, 0x11, 0x00


	//----- nvinfo : EIATTR_KPARAM_INFO
	.align		4
.L_19:
        /*0068*/ 	.byte	0x04, 0x17
        /*006a*/ 	.short	(.L_21 - .L_20)
.L_20:
        /*006c*/ 	.word	0x00000000
        /*0070*/ 	.short	0x0000
        /*0072*/ 	.short	0x0000
        /*0074*/ 	.byte	0x00, 0xf5, 0x21, 0x00


	//----- nvinfo : EIATTR_SPARSE_MMA_MASK
	.align		4
.L_21:
        /*0078*/ 	.byte	0x03, 0x50
        /*007a*/ 	.short	0x0000


	//----- nvinfo : EIATTR_MAXREG_COUNT
	.align		4
        /*007c*/ 	.byte	0x03, 0x1b
        /*007e*/ 	.short	0x00ff


	//----- nvinfo : EIATTR_MERCURY_ISA_VERSION
	.align		4
        /*0080*/ 	.byte	0x03, 0x5f
        /*0082*/ 	.short	0x0101


	//----- nvinfo : EIATTR_VRC_CTA_INIT_COUNT
	.align		4
        /*0084*/ 	.byte	0x02, 0x4a
	.zero		1
	.zero		1


	//----- nvinfo : EIATTR_EXIT_INSTR_OFFSETS
	.align		4
        /*0088*/ 	.byte	0x04, 0x1c
        /*008a*/ 	.short	(.L_23 - .L_22)


	//   ....[0]....
.L_22:
        /*008c*/ 	.word	0x000000d0


	//   ....[1]....
        /*0090*/ 	.word	0x00000350


	//----- nvinfo : EIATTR_INDIRECT_BRANCH_TARGETS
	.align		4
.L_23:
        /*0094*/ 	.byte	0x04, 0x34
        /*0096*/ 	.short	(.L_25 - .L_24)


	//   ....[0]....
.L_24:
        /*0098*/ 	.word	.L_x_2@srel
        /*009c*/ 	.short	0x0
        /*009e*/ 	.short	0x0
        /*00a0*/ 	.word	0x3
        /*00a4*/ 	.word	.L_x_3@srel
        /*00a8*/ 	.word	.L_x_4@srel
        /*00ac*/ 	.word	.L_x_5@srel


	//----- nvinfo : EIATTR_CBANK_PARAM_SIZE
	.align		4
.L_25:
        /*00b0*/ 	.byte	0x03, 0x19
        /*00b2*/ 	.short	0x0028


	//----- nvinfo : EIATTR_PARAM_CBANK
	.align		4
        /*00b4*/ 	.byte	0x04, 0x0a
        /*00b6*/ 	.short	(.L_27 - .L_26)
	.align		4
.L_26:
        /*00b8*/ 	.word	index@(.nv.constant0._Z29nppiMirror_8u_C1R_kernel_implPKhiPhiii8NppiAxis)
        /*00bc*/ 	.short	0x0380
        /*00be*/ 	.short	0x0028


	//----- nvinfo : EIATTR_SW_WAR
	.align		4
.L_27:
        /*00c0*/ 	.byte	0x04, 0x36
        /*00c2*/ 	.short	(.L_29 - .L_28)
.L_28:
        /*00c4*/ 	.word	0x00000008
.L_29:


//--------------------- .nv.callgraph             --------------------------
	.section	.nv.callgraph,"",@"SHT_CUDA_CALLGRAPH"
	.align	4
	.sectionentsize	8
	.align		4
        /*0000*/ 	.word	0x00000000
	.align		4
        /*0004*/ 	.word	0xffffffff
	.align		4
        /*0008*/ 	.word	0x00000000
	.align		4
        /*000c*/ 	.word	0xfffffffe
	.align		4
        /*0010*/ 	.word	0x00000000
	.align		4
        /*0014*/ 	.word	0xfffffffd
	.align		4
        /*0018*/ 	.word	0x00000000
	.align		4
        /*001c*/ 	.word	0xfffffffc


//--------------------- .nv.constant2._Z29nppiMirror_8u_C1R_kernel_implPKhiPhiii8NppiAxis --------------------------
	.section	.nv.constant2._Z29nppiMirror_8u_C1R_kernel_implPKhiPhiii8NppiAxis,"a",@progbits
	.sectionflags	@""
	.align	4
.nv.constant2._Z29nppiMirror_8u_C1R_kernel_implPKhiPhiii8NppiAxis:
        /*0000*/ 	.byte	0xd0, 0x01, 0x00, 0x00, 0x10, 0x02, 0x00, 0x00, 0x60, 0x01, 0x00, 0x00


//--------------------- .text._Z29nppiMirror_8u_C1R_kernel_implPKhiPhiii8NppiAxis --------------------------
	.section	.text._Z29nppiMirror_8u_C1R_kernel_implPKhiPhiii8NppiAxis,"ax",@progbits
	.align	128
        .global         _Z29nppiMirror_8u_C1R_kernel_implPKhiPhiii8NppiAxis
        .type           _Z29nppiMirror_8u_C1R_kernel_implPKhiPhiii8NppiAxis,@function
        .size           _Z29nppiMirror_8u_C1R_kernel_implPKhiPhiii8NppiAxis,(.L_x_6 - _Z29nppiMirror_8u_C1R_kernel_implPKhiPhiii8NppiAxis)
        .other          _Z29nppiMirror_8u_C1R_kernel_implPKhiPhiii8NppiAxis,@"STO_CUDA_ENTRY STV_DEFAULT"
_Z29nppiMirror_8u_C1R_kernel_implPKhiPhiii8NppiAxis:
.text._Z29nppiMirror_8u_C1R_kernel_implPKhiPhiii8NppiAxis:
[----:B------:R-:W-:Y:S01]  /*0000*/  LDC R1, c[0x0][0x37c] ;  /* 0x0000df00ff017b82 */ /* 0x000fe20000000800 */
[----:B------:R-:W0:Y:S07]  /*0010*/  S2R R5, SR_TID.Y ;  /* 0x0000000000057919 */ /* 0x000e2e0000002200 */
[----:B------:R-:W1:Y:S01]  /*0020*/  LDC R4, c[0x0][0x360] ;  /* 0x0000d800ff047b82 */ /* 0x000e620000000800 */
[----:B------:R-:W2:Y:S01]  /*0030*/  LDCU UR6, c[0x0][0x3a0] ;  /* 0x00007400ff0677ac */ /* 0x000ea20008000800 */
[----:B------:R-:W1:Y:S01]  /*0040*/  S2R R3, SR_TID.X ;  /* 0x0000000000037919 */ /* 0x000e620000002100 */
[----:B------:R-:W3:Y:S05]  /*0050*/  LDCU UR7, c[0x0][0x39c] ;  /* 0x00007380ff0777ac */ /* 0x000eea0008000800 */
[----:B------:R-:W0:Y:S08]  /*0060*/  S2UR UR5, SR_CTAID.Y ;  /* 0x00000000000579c3 */ /* 0x000e300000002600 */
[----:B------:R-:W0:Y:S08]  /*0070*/  LDC R0, c[0x0][0x364] ;  /* 0x0000d900ff007b82 */ /* 0x000e300000000800 */
[----:B------:R-:W1:Y:S01]  /*0080*/  S2UR UR4, SR_CTAID.X ;  /* 0x00000000000479c3 */ /* 0x000e620000002500 */
[----:B0-----:R-:W-:-:S05]  /*0090*/  IMAD R0, R0, UR5, R5 ;  /* 0x0000000500007c24 */ /* 0x001fca000f8e0205 */
[----:B--2---:R-:W-:Y:S01]  /*00a0*/  ISETP.GE.AND P0, PT, R0, UR6, PT ;  /* 0x0000000600007c0c */ /* 0x004fe2000bf06270 */
[----:B-1----:R-:W-:-:S05]  /*00b0*/  IMAD R4, R4, UR4, R3 ;  /* 0x0000000404047c24 */ /* 0x002fca000f8e0203 */
[----:B---3--:R-:W-:-:S13]  /*00c0*/  ISETP.GE.OR P0, PT, R4, UR7, P0 ;  /* 0x0000000704007c0c */ /* 0x008fda0008706670 */
[----:B------:R-:W-:Y:S05]  /*00d0*/  @P0 EXIT ;  /* 0x000000000000094d */ /* 0x000fea0003800000 */
[----:B------:R-:W0:Y:S01]  /*00e0*/  LDC R5, c[0x0][0x3a4] ;  /* 0x0000e900ff057b82 */ /* 0x000e220000000800 */
[----:B------:R-:W-:Y:S01]  /*00f0*/  IMAD.MOV.U32 R2, RZ, RZ, -0x1 ;  /* 0xffffffffff027424 */ /* 0x000fe200078e00ff */
[----:B------:R-:W1:Y:S04]  /*0100*/  LDCU.64 UR4, c[0x0][0x358] ;  /* 0x00006b00ff0477ac */ /* 0x000e680008000a00 */
[----:B0-----:R-:W-:-:S05]  /*0110*/  VIADDMNMX.U32 R2, R5, R2, 0x2, PT ;  /* 0x0000000205027446 */ /* 0x001fca0003800002 */
[----:B------:R-:W-:-:S04]  /*0120*/  IMAD.SHL.U32 R6, R2, 0x4, RZ ;  /* 0x0000000402067824 */ /* 0x000fc800078e00ff */
[----:B------:R-:W0:Y:S02]  /*0130*/  LDC R2, c[0x2][R6] ;  /* 0x0080000006027b82 */ /* 0x000e240000000800 */
[----:B0-----:R-:W-:-:S04]  /*0140*/  SHF.R.S32.HI R3, RZ, 0x1f, R2 ;  /* 0x0000001fff037819 */ /* 0x001fc80000011402 */
.L_x_2:
[----:B-1----:R-:W-:Y:S05]  /*0150*/  BRX R2 -0x160                            (*"BRANCH_TARGETS .L_x_3,.L_x_4,.L_x_5"*) ;  /* 0xfffffffc02a87949 */ /* 0x002fea000383ffff */
.L_x_5:
[----:B------:R-:W-:Y:S01]  /*0160*/  ISETP.NE.AND P0, PT, R5, RZ, PT ;  /* 0x000000ff0500720c */ /* 0x000fe20003f05270 */
[----:B------:R-:W-:Y:S02]  /*0170*/  IMAD.MOV.U32 R2, RZ, RZ, R4 ;  /* 0x000000ffff027224 */ /* 0x000fe400078e0004 */
[----:B------:R-:W-:-:S10]  /*0180*/  IMAD.MOV.U32 R3, RZ, RZ, R0 ;  /* 0x000000ffff037224 */ /* 0x000fd400078e0000 */
[----:B------:R-:W-:Y:S05]  /*0190*/  @P0 BRA `(.L_x_0) ;  /* 0x00000000002c0947 */ /* 0x000fea0003800000 */
[----:B------:R-:W-:-:S05]  /*01a0*/  LOP3.LUT R3, RZ, R0, RZ, 0x33, !PT ;  /* 0x00000000ff037212 */ /* 0x000fca00078e33ff */
[----:B------:R-:W-:Y:S01]  /*01b0*/  VIADD R3, R3, UR6 ;  /* 0x0000000603037c36 */ /* 0x000fe20008000000 */
[----:B------:R-:W-:Y:S06]  /*01c0*/  BRA `(.L_x_0) ;  /* 0x0000000000207947 */ /* 0x000fec0003800000 */
.L_x_3:
[----:B------:R-:W-:Y:S01]  /*01d0*/  LOP3.LUT R2, RZ, R4, RZ, 0x33, !PT ;  /* 0x00000004ff027212 */ /* 0x000fe200078e33ff */
[----:B------:R-:W-:-:S04]  /*01e0*/  IMAD.MOV.U32 R3, RZ, RZ, R0 ;  /* 0x000000ffff037224 */ /* 0x000fc800078e0000 */
[----:B------:R-:W-:Y:S01]  /*01f0*/  VIADD R2, R2, UR7 ;  /* 0x0000000702027c36 */ /* 0x000fe20008000000 */
[----:B------:R-:W-:Y:S06]  /*0200*/  BRA `(.L_x_0) ;  /* 0x0000000000107947 */ /* 0x000fec0003800000 */
.L_x_4:
[----:B------:R-:W-:Y:S02]  /*0210*/  LOP3.LUT R2, RZ, R4, RZ, 0x33, !PT ;  /* 0x00000004ff027212 */ /* 0x000fe400078e33ff */
[----:B------:R-:W-:-:S03]  /*0220*/  LOP3.LUT R3, RZ, R0, RZ, 0x33, !PT ;  /* 0x00000000ff037212 */ /* 0x000fc600078e33ff */
[----:B------:R-:W-:Y:S02]  /*0230*/  VIADD R2, R2, UR7 ;  /* 0x0000000702027c36 */ /* 0x000fe40008000000 */
[----:B------:R-:W-:-:S07]  /*0240*/  VIADD R3, R3, UR6 ;  /* 0x0000000603037c36 */ /* 0x000fce0008000000 */
.L_x_0:
[----:B------:R-:W0:Y:S01]  /*0250*/  LDCU UR7, c[0x0][0x388] ;  /* 0x00007100ff0777ac */ /* 0x000e220008000800 */
[--C-:B------:R-:W-:Y:S01]  /*0260*/  SHF.R.S32.HI R6, RZ, 0x1f, R2.reuse ;  /* 0x0000001fff067819 */ /* 0x100fe20000011402 */
[----:B------:R-:W1:Y:S01]  /*0270*/  LDCU.64 UR8, c[0x0][0x380] ;  /* 0x00007000ff0877ac */ /* 0x000e620008000a00 */
[----:B0-----:R-:W-:Y:S01]  /*0280*/  IMAD R3, R3, UR7, RZ ;  /* 0x0000000703037c24 */ /* 0x001fe2000f8e02ff */
[----:B------:R-:W0:Y:S04]  /*0290*/  LDCU UR7, c[0x0][0x398] ;  /* 0x00007300ff0777ac */ /* 0x000e280008000800 */
[----:B-1----:R-:W-:Y:S02]  /*02a0*/  IADD3 R2, P0, P1, R3, UR8, R2 ;  /* 0x0000000803027c10 */ /* 0x002fe4000f91e002 */
[----:B------:R-:W-:-:S04]  /*02b0*/  SHF.R.S32.HI R3, RZ, 0x1f, R3 ;  /* 0x0000001fff037819 */ /* 0x000fc80000011403 */
[----:B------:R-:W-:Y:S01]  /*02c0*/  IADD3.X R3, PT, PT, R3, UR9, R6, P0, P1 ;  /* 0x0000000903037c10 */ /* 0x000fe200087e2406 */
[----:B------:R-:W1:Y:S05]  /*02d0*/  LDCU.64 UR8, c[0x0][0x390] ;  /* 0x00007200ff0877ac */ /* 0x000e6a0008000a00 */
[----:B------:R-:W2:Y:S01]  /*02e0*/  LDG.E.U8 R3, desc[UR4][R2.64] ;  /* 0x0000000402037981 */ /* 0x000ea2000c1e1100 */
[----:B0-----:R-:W-:Y:S01]  /*02f0*/  IMAD R5, R0, UR7, RZ ;  /* 0x0000000700057c24 */ /* 0x001fe2000f8e02ff */
[----:B------:R-:W-:-:S04]  /*0300*/  SHF.R.S32.HI R0, RZ, 0x1f, R4 ;  /* 0x0000001fff007819 */ /* 0x000fc80000011404 */
[----:B-1----:R-:W-:Y:S02]  /*0310*/  IADD3 R4, P0, P1, R5, UR8, R4 ;  /* 0x0000000805047c10 */ /* 0x002fe4000f91e004 */
[----:B------:R-:W-:-:S04]  /*0320*/  SHF.R.S32.HI R5, RZ, 0x1f, R5 ;  /* 0x0000001fff057819 */ /* 0x000fc80000011405 */
[----:B------:R-:W-:-:S05]  /*0330*/  IADD3.X R5, PT, PT, R5, UR9, R0, P0, P1 ;  /* 0x0000000905057c10 */ /* 0x000fca00087e2400 */
[----:B--2---:R-:W-:Y:S01]  /*0340*/  STG.E.U8 desc[UR4][R4.64], R3 ;  /* 0x0000000304007986 */ /* 0x004fe2000c101104 */
[----:B------:R-:W-:Y:S05]  /*0350*/  EXIT ;  /* 0x000000000000794d */ /* 0x000fea0003800000 */
.L_x_1:
[----:B------:R-:W-:-:S00]  /*0360*/  BRA `(.L_x_1) ;  /* 0xfffffffc00fc7947 */ /* 0x000fc0000383ffff */
[----:B------:R-:W-:-:S00]  /*0370*/  NOP ;  /* 0x0000000000007918 */ /* 0x000fc00000000000 */
        /* <DEDUP_REMOVED lines=8> */
.L_x_6:


//--------------------- .nv.shared.reserved.0     --------------------------
	.section	.nv.shared.reserved.0,"aw",@nobits
	.weak		__nv_reservedSMEM_offset_0_alias
	.size		__nv_reservedSMEM_offset_0_alias, 0, 64
	.other		__nv_reservedSMEM_offset_0_alias,@"STO_CUDA_RESERVED_SHARED STV_DEFAULT"
__nv_reservedSMEM_offset_0_alias:
	.zero		0
	.zero		64


//--------------------- .nv.constant0._Z29nppiMirror_8u_C1R_kernel_implPKhiPhiii8NppiAxis --------------------------
	.section	.nv.constant0._Z29nppiMirror_8u_C1R_kernel_implPKhiPhiii8NppiAxis,"a",@progbits
	.sectionflags	@""
	.align	4
.nv.constant0._Z29nppiMirror_8u_C1R_kernel_implPKhiPhiii8NppiAxis:
	.zero		936


//--------------------- SYMBOLS --------------------------

	.type		.nv.reservedSmem.offset0,@object
	.size		.nv.reservedSmem.offset0,0x4
